//
// Generated by NVIDIA NVVM Compiler
//
// Compiler Build ID: CL-36424714
// Cuda compilation tools, release 13.0, V13.0.88
// Based on NVVM 20.0.0
//

.version 9.0
.target sm_100
.address_size 64

	// .globl	_Z19matrixMultiplyTiledPfS_S_i
// _ZZ19matrixMultiplyTiledPfS_S_iE4ds_A has been demoted
// _ZZ19matrixMultiplyTiledPfS_S_iE4ds_B has been demoted

.visible .entry _Z19matrixMultiplyTiledPfS_S_i(
	.param .u64 .ptr .align 1 _Z19matrixMultiplyTiledPfS_S_i_param_0,
	.param .u64 .ptr .align 1 _Z19matrixMultiplyTiledPfS_S_i_param_1,
	.param .u64 .ptr .align 1 _Z19matrixMultiplyTiledPfS_S_i_param_2,
	.param .u32 _Z19matrixMultiplyTiledPfS_S_i_param_3
)
{
	.reg .pred 	%p<10>;
	.reg .b32 	%r<42>;
	.reg .b32 	%f<63>;
	.reg .b64 	%rd<13>;
	// demoted variable
	.shared .align 4 .b8 _ZZ19matrixMultiplyTiledPfS_S_iE4ds_A[1024];
	// demoted variable
	.shared .align 4 .b8 _ZZ19matrixMultiplyTiledPfS_S_iE4ds_B[1024];
	ld.param.u64 	%rd4, [_Z19matrixMultiplyTiledPfS_S_i_param_0];
	ld.param.u64 	%rd5, [_Z19matrixMultiplyTiledPfS_S_i_param_1];
	ld.param.u64 	%rd6, [_Z19matrixMultiplyTiledPfS_S_i_param_2];
	ld.param.u32 	%r24, [_Z19matrixMultiplyTiledPfS_S_i_param_3];
	mov.u32 	%r25, %ctaid.x;
	mov.u32 	%r26, %ctaid.y;
	mov.u32 	%r37, %tid.x;
	mov.u32 	%r39, %tid.y;
	shl.b32 	%r27, %r26, 4;
	add.s32 	%r3, %r27, %r39;
	shl.b32 	%r4, %r25, 4;
	add.s32 	%r5, %r4, %r37;
	setp.lt.s32 	%p1, %r24, 1;
	mov.f32 	%f62, 0f00000000;
	@%p1 bra 	$L__BB0_7;
	add.s32 	%r28, %r24, 15;
	shr.u32 	%r29, %r28, 4;
	shl.b32 	%r30, %r39, 6;
	mov.u32 	%r31, _ZZ19matrixMultiplyTiledPfS_S_iE4ds_A;
	add.s32 	%r6, %r31, %r30;
	shl.b32 	%r32, %r37, 2;
	add.s32 	%r7, %r6, %r32;
	mov.u32 	%r33, _ZZ19matrixMultiplyTiledPfS_S_iE4ds_B;
	add.s32 	%r9, %r33, %r32;
	add.s32 	%r8, %r9, %r30;
	neg.s32 	%r41, %r29;
	mad.lo.s32 	%r34, %r39, %r24, %r37;
	add.s32 	%r40, %r34, %r4;
	shl.b32 	%r12, %r24, 4;
	mad.lo.s32 	%r38, %r24, %r3, %r37;
	cvta.to.global.u64 	%rd1, %rd4;
	cvta.to.global.u64 	%rd2, %rd5;
	mov.f32 	%f62, 0f00000000;
$L__BB0_2:
	setp.ge.u32 	%p2, %r3, %r24;
	mul.wide.s32 	%rd7, %r38, 4;
	add.s64 	%rd3, %rd1, %rd7;
	setp.ge.s32 	%p3, %r37, %r24;
	mov.f32 	%f60, 0f00000000;
	or.pred  	%p4, %p2, %p3;
	@%p4 bra 	$L__BB0_4;
	ld.global.f32 	%f60, [%rd3];
$L__BB0_4:
	setp.ge.u32 	%p5, %r5, %r24;
	st.shared.f32 	[%r7], %f60;
	setp.ge.s32 	%p6, %r39, %r24;
	mov.f32 	%f61, 0f00000000;
	or.pred  	%p7, %p5, %p6;
	@%p7 bra 	$L__BB0_6;
	mul.wide.u32 	%rd8, %r40, 4;
	add.s64 	%rd9, %rd2, %rd8;
	ld.global.f32 	%f61, [%rd9];
$L__BB0_6:
	st.shared.f32 	[%r8], %f61;
	bar.sync 	0;
	ld.shared.f32 	%f12, [%r6];
	ld.shared.f32 	%f13, [%r9];
	fma.rn.f32 	%f14, %f12, %f13, %f62;
	ld.shared.f32 	%f15, [%r6+4];
	ld.shared.f32 	%f16, [%r9+64];
	fma.rn.f32 	%f17, %f15, %f16, %f14;
	ld.shared.f32 	%f18, [%r6+8];
	ld.shared.f32 	%f19, [%r9+128];
	fma.rn.f32 	%f20, %f18, %f19, %f17;
	ld.shared.f32 	%f21, [%r6+12];
	ld.shared.f32 	%f22, [%r9+192];
	fma.rn.f32 	%f23, %f21, %f22, %f20;
	ld.shared.f32 	%f24, [%r6+16];
	ld.shared.f32 	%f25, [%r9+256];
	fma.rn.f32 	%f26, %f24, %f25, %f23;
	ld.shared.f32 	%f27, [%r6+20];
	ld.shared.f32 	%f28, [%r9+320];
	fma.rn.f32 	%f29, %f27, %f28, %f26;
	ld.shared.f32 	%f30, [%r6+24];
	ld.shared.f32 	%f31, [%r9+384];
	fma.rn.f32 	%f32, %f30, %f31, %f29;
	ld.shared.f32 	%f33, [%r6+28];
	ld.shared.f32 	%f34, [%r9+448];
	fma.rn.f32 	%f35, %f33, %f34, %f32;
	ld.shared.f32 	%f36, [%r6+32];
	ld.shared.f32 	%f37, [%r9+512];
	fma.rn.f32 	%f38, %f36, %f37, %f35;
	ld.shared.f32 	%f39, [%r6+36];
	ld.shared.f32 	%f40, [%r9+576];
	fma.rn.f32 	%f41, %f39, %f40, %f38;
	ld.shared.f32 	%f42, [%r6+40];
	ld.shared.f32 	%f43, [%r9+640];
	fma.rn.f32 	%f44, %f42, %f43, %f41;
	ld.shared.f32 	%f45, [%r6+44];
	ld.shared.f32 	%f46, [%r9+704];
	fma.rn.f32 	%f47, %f45, %f46, %f44;
	ld.shared.f32 	%f48, [%r6+48];
	ld.shared.f32 	%f49, [%r9+768];
	fma.rn.f32 	%f50, %f48, %f49, %f47;
	ld.shared.f32 	%f51, [%r6+52];
	ld.shared.f32 	%f52, [%r9+832];
	fma.rn.f32 	%f53, %f51, %f52, %f50;
	ld.shared.f32 	%f54, [%r6+56];
	ld.shared.f32 	%f55, [%r9+896];
	fma.rn.f32 	%f56, %f54, %f55, %f53;
	ld.shared.f32 	%f57, [%r6+60];
	ld.shared.f32 	%f58, [%r9+960];
	fma.rn.f32 	%f62, %f57, %f58, %f56;
	bar.sync 	0;
	add.s32 	%r41, %r41, 1;
	setp.ne.s32 	%p8, %r41, 0;
	add.s32 	%r40, %r40, %r12;
	add.s32 	%r39, %r39, 16;
	add.s32 	%r38, %r38, 16;
	add.s32 	%r37, %r37, 16;
	@%p8 bra 	$L__BB0_2;
$L__BB0_7:
	max.s32 	%r35, %r3, %r5;
	setp.ge.s32 	%p9, %r35, %r24;
	@%p9 bra 	$L__BB0_9;
	mad.lo.s32 	%r36, %r24, %r3, %r5;
	cvta.to.global.u64 	%rd10, %rd6;
	mul.wide.u32 	%rd11, %r36, 4;
	add.s64 	%rd12, %rd10, %rd11;
	st.global.f32 	[%rd12], %f62;
$L__BB0_9:
	ret;

}
	// .globl	_Z17convolution2D_GPUPjPiS_ii
.visible .entry _Z17convolution2D_GPUPjPiS_ii(
	.param .u64 .ptr .align 1 _Z17convolution2D_GPUPjPiS_ii_param_0,
	.param .u64 .ptr .align 1 _Z17convolution2D_GPUPjPiS_ii_param_1,
	.param .u64 .ptr .align 1 _Z17convolution2D_GPUPjPiS_ii_param_2,
	.param .u32 _Z17convolution2D_GPUPjPiS_ii_param_3,
	.param .u32 _Z17convolution2D_GPUPjPiS_ii_param_4
)
{
	.reg .pred 	%p<15>;
	.reg .b32 	%r<188>;
	.reg .b64 	%rd<26>;

	ld.param.u64 	%rd6, [_Z17convolution2D_GPUPjPiS_ii_param_0];
	ld.param.u64 	%rd7, [_Z17convolution2D_GPUPjPiS_ii_param_1];
	ld.param.u32 	%r47, [_Z17convolution2D_GPUPjPiS_ii_param_3];
	ld.param.u32 	%r48, [_Z17convolution2D_GPUPjPiS_ii_param_4];
	cvta.to.global.u64 	%rd1, %rd7;
	cvta.to.global.u64 	%rd2, %rd6;
	mov.u32 	%r49, %ctaid.x;
	mov.u32 	%r50, %ntid.x;
	mov.u32 	%r51, %tid.x;
	mad.lo.s32 	%r52, %r49, %r50, %r51;
	mov.u32 	%r53, %ctaid.y;
	mov.u32 	%r54, %ntid.y;
	mov.u32 	%r55, %tid.y;
	mad.lo.s32 	%r56, %r53, %r54, %r55;
	shr.u32 	%r57, %r48, 31;
	add.s32 	%r58, %r48, %r57;
	shr.s32 	%r3, %r58, 1;
	sub.s32 	%r59, %r47, %r3;
	min.s32 	%r61, %r52, %r56;
	setp.lt.s32 	%p1, %r61, %r3;
	max.s32 	%r62, %r52, %r56;
	setp.ge.s32 	%p2, %r62, %r59;
	or.pred  	%p3, %p2, %p1;
	@%p3 bra 	$L__BB1_18;
	neg.s32 	%r4, %r3;
	setp.lt.s32 	%p4, %r48, -1;
	mov.b32 	%r186, 0;
	@%p4 bra 	$L__BB1_17;
	abs.s32 	%r5, %r3;
	add.s32 	%r6, %r3, %r5;
	add.s32 	%r65, %r6, 1;
	and.b32  	%r7, %r65, 15;
	and.b32  	%r8, %r65, 7;
	and.b32  	%r9, %r65, 3;
	mov.b32 	%r186, 0;
	mov.u32 	%r170, %r4;
$L__BB1_3:
	mov.u32 	%r10, %r170;
	setp.lt.u32 	%p5, %r6, 15;
	add.s32 	%r67, %r10, %r56;
	mul.lo.s32 	%r12, %r67, %r47;
	add.s32 	%r13, %r12, %r52;
	add.s32 	%r68, %r10, %r3;
	mul.lo.s32 	%r172, %r68, %r48;
	add.s32 	%r15, %r172, %r3;
	mov.u32 	%r178, %r4;
	@%p5 bra 	$L__BB1_6;
	and.b32  	%r70, %r65, -16;
	neg.s32 	%r174, %r70;
	sub.s32 	%r71, %r52, %r3;
	add.s32 	%r173, %r71, %r12;
	mov.u32 	%r178, %r4;
$L__BB1_5:
	.pragma "nounroll";
	mul.wide.s32 	%rd8, %r173, 4;
	add.s64 	%rd9, %rd2, %rd8;
	ld.global.u32 	%r72, [%rd9];
	mul.wide.s32 	%rd10, %r172, 4;
	add.s64 	%rd11, %rd1, %rd10;
	ld.global.u32 	%r73, [%rd11];
	mad.lo.s32 	%r74, %r73, %r72, %r186;
	ld.global.u32 	%r75, [%rd9+4];
	ld.global.u32 	%r76, [%rd11+4];
	mad.lo.s32 	%r77, %r76, %r75, %r74;
	ld.global.u32 	%r78, [%rd9+8];
	ld.global.u32 	%r79, [%rd11+8];
	mad.lo.s32 	%r80, %r79, %r78, %r77;
	ld.global.u32 	%r81, [%rd9+12];
	ld.global.u32 	%r82, [%rd11+12];
	mad.lo.s32 	%r83, %r82, %r81, %r80;
	ld.global.u32 	%r84, [%rd9+16];
	ld.global.u32 	%r85, [%rd11+16];
	mad.lo.s32 	%r86, %r85, %r84, %r83;
	ld.global.u32 	%r87, [%rd9+20];
	ld.global.u32 	%r88, [%rd11+20];
	mad.lo.s32 	%r89, %r88, %r87, %r86;
	ld.global.u32 	%r90, [%rd9+24];
	ld.global.u32 	%r91, [%rd11+24];
	mad.lo.s32 	%r92, %r91, %r90, %r89;
	ld.global.u32 	%r93, [%rd9+28];
	ld.global.u32 	%r94, [%rd11+28];
	mad.lo.s32 	%r95, %r94, %r93, %r92;
	ld.global.u32 	%r96, [%rd9+32];
	ld.global.u32 	%r97, [%rd11+32];
	mad.lo.s32 	%r98, %r97, %r96, %r95;
	ld.global.u32 	%r99, [%rd9+36];
	ld.global.u32 	%r100, [%rd11+36];
	mad.lo.s32 	%r101, %r100, %r99, %r98;
	ld.global.u32 	%r102, [%rd9+40];
	ld.global.u32 	%r103, [%rd11+40];
	mad.lo.s32 	%r104, %r103, %r102, %r101;
	ld.global.u32 	%r105, [%rd9+44];
	ld.global.u32 	%r106, [%rd11+44];
	mad.lo.s32 	%r107, %r106, %r105, %r104;
	ld.global.u32 	%r108, [%rd9+48];
	ld.global.u32 	%r109, [%rd11+48];
	mad.lo.s32 	%r110, %r109, %r108, %r107;
	ld.global.u32 	%r111, [%rd9+52];
	ld.global.u32 	%r112, [%rd11+52];
	mad.lo.s32 	%r113, %r112, %r111, %r110;
	ld.global.u32 	%r114, [%rd9+56];
	ld.global.u32 	%r115, [%rd11+56];
	mad.lo.s32 	%r116, %r115, %r114, %r113;
	ld.global.u32 	%r117, [%rd9+60];
	ld.global.u32 	%r118, [%rd11+60];
	mad.lo.s32 	%r186, %r118, %r117, %r116;
	add.s32 	%r178, %r178, 16;
	add.s32 	%r174, %r174, 16;
	add.s32 	%r173, %r173, 16;
	add.s32 	%r172, %r172, 16;
	setp.ne.s32 	%p6, %r174, 0;
	@%p6 bra 	$L__BB1_5;
$L__BB1_6:
	setp.eq.s32 	%p7, %r7, 0;
	@%p7 bra 	$L__BB1_16;
	add.s32 	%r120, %r7, -1;
	setp.lt.u32 	%p8, %r120, 7;
	@%p8 bra 	$L__BB1_9;
	add.s32 	%r121, %r13, %r178;
	mul.wide.s32 	%rd12, %r121, 4;
	add.s64 	%rd13, %rd2, %rd12;
	ld.global.u32 	%r122, [%rd13];
	add.s32 	%r123, %r15, %r178;
	mul.wide.s32 	%rd14, %r123, 4;
	add.s64 	%rd15, %rd1, %rd14;
	ld.global.u32 	%r124, [%rd15];
	mad.lo.s32 	%r125, %r124, %r122, %r186;
	ld.global.u32 	%r126, [%rd13+4];
	ld.global.u32 	%r127, [%rd15+4];
	mad.lo.s32 	%r128, %r127, %r126, %r125;
	ld.global.u32 	%r129, [%rd13+8];
	ld.global.u32 	%r130, [%rd15+8];
	mad.lo.s32 	%r131, %r130, %r129, %r128;
	ld.global.u32 	%r132, [%rd13+12];
	ld.global.u32 	%r133, [%rd15+12];
	mad.lo.s32 	%r134, %r133, %r132, %r131;
	ld.global.u32 	%r135, [%rd13+16];
	ld.global.u32 	%r136, [%rd15+16];
	mad.lo.s32 	%r137, %r136, %r135, %r134;
	ld.global.u32 	%r138, [%rd13+20];
	ld.global.u32 	%r139, [%rd15+20];
	mad.lo.s32 	%r140, %r139, %r138, %r137;
	ld.global.u32 	%r141, [%rd13+24];
	ld.global.u32 	%r142, [%rd15+24];
	mad.lo.s32 	%r143, %r142, %r141, %r140;
	ld.global.u32 	%r144, [%rd13+28];
	ld.global.u32 	%r145, [%rd15+28];
	mad.lo.s32 	%r186, %r145, %r144, %r143;
	add.s32 	%r178, %r178, 8;
$L__BB1_9:
	setp.eq.s32 	%p9, %r8, 0;
	@%p9 bra 	$L__BB1_16;
	add.s32 	%r147, %r8, -1;
	setp.lt.u32 	%p10, %r147, 3;
	@%p10 bra 	$L__BB1_12;
	add.s32 	%r148, %r13, %r178;
	mul.wide.s32 	%rd16, %r148, 4;
	add.s64 	%rd17, %rd2, %rd16;
	ld.global.u32 	%r149, [%rd17];
	add.s32 	%r150, %r15, %r178;
	mul.wide.s32 	%rd18, %r150, 4;
	add.s64 	%rd19, %rd1, %rd18;
	ld.global.u32 	%r151, [%rd19];
	mad.lo.s32 	%r152, %r151, %r149, %r186;
	ld.global.u32 	%r153, [%rd17+4];
	ld.global.u32 	%r154, [%rd19+4];
	mad.lo.s32 	%r155, %r154, %r153, %r152;
	ld.global.u32 	%r156, [%rd17+8];
	ld.global.u32 	%r157, [%rd19+8];
	mad.lo.s32 	%r158, %r157, %r156, %r155;
	ld.global.u32 	%r159, [%rd17+12];
	ld.global.u32 	%r160, [%rd19+12];
	mad.lo.s32 	%r186, %r160, %r159, %r158;
	add.s32 	%r178, %r178, 4;
$L__BB1_12:
	setp.eq.s32 	%p11, %r9, 0;
	@%p11 bra 	$L__BB1_16;
	setp.eq.s32 	%p12, %r9, 1;
	add.s32 	%r161, %r13, %r178;
	mul.wide.s32 	%rd20, %r161, 4;
	add.s64 	%rd3, %rd2, %rd20;
	ld.global.u32 	%r162, [%rd3];
	add.s32 	%r163, %r15, %r178;
	mul.wide.s32 	%rd21, %r163, 4;
	add.s64 	%rd4, %rd1, %rd21;
	ld.global.u32 	%r164, [%rd4];
	mad.lo.s32 	%r186, %r164, %r162, %r186;
	@%p12 bra 	$L__BB1_16;
	setp.eq.s32 	%p13, %r9, 2;
	ld.global.u32 	%r165, [%rd3+4];
	ld.global.u32 	%r166, [%rd4+4];
	mad.lo.s32 	%r186, %r166, %r165, %r186;
	@%p13 bra 	$L__BB1_16;
	ld.global.u32 	%r167, [%rd3+8];
	ld.global.u32 	%r168, [%rd4+8];
	mad.lo.s32 	%r186, %r168, %r167, %r186;
$L__BB1_16:
	add.s32 	%r170, %r10, 1;
	setp.ne.s32 	%p14, %r10, %r5;
	@%p14 bra 	$L__BB1_3;
$L__BB1_17:
	ld.param.u64 	%rd25, [_Z17convolution2D_GPUPjPiS_ii_param_2];
	mad.lo.s32 	%r169, %r47, %r56, %r52;
	cvta.to.global.u64 	%rd22, %rd25;
	mul.wide.s32 	%rd23, %r169, 4;
	add.s64 	%rd24, %rd22, %rd23;
	st.global.u32 	[%rd24], %r186;
$L__BB1_18:
	ret;

}


// ===== COMPILED SASS (sm_100) =====

	.target	sm_100

	.elftype	@"ET_EXEC"


//--------------------- .note.nv.tkinfo           --------------------------
	.section	.note.nv.tkinfo,"",@"SHT_NOTE"
	.sectionflags	@"SHF_NOTE_NV_TKINFO"
	.tkinfo
        /*0018*/ 	.word	0x00000002
        /*0030*/ 	.string	""
        /*0030*/ 	.string	"ptxas"
        /*0030*/ 	.string	"Cuda compilation tools, release 13.0, V13.0.88"
        /*0030*/ 	.string	"Build cuda_13.0.r13.0/compiler.36424714_0"
        /*0030*/ 	.string	"-arch sm_100 -m 64 "



//--------------------- .note.nv.cuinfo           --------------------------
	.section	.note.nv.cuinfo,"",@"SHT_NOTE"
	.sectionflags	@"SHF_NOTE_NV_CUINFO"
        /*0018*/ 	.short	0x0002
        /*001a*/ 	.short	0x0064
        /*001c*/ 	.short	0x0082
	.zero		2


//--------------------- .nv.info                  --------------------------
	.section	.nv.info,"",@"SHT_CUDA_INFO"
	.align	4


	//----- nvinfo : EIATTR_REGCOUNT
	.align		4
        /*0000*/ 	.byte	0x04, 0x2f
        /*0002*/ 	.short	(.L_1 - .L_0)
	.align		4
.L_0:
        /*0004*/ 	.word	index@(_Z19matrixMultiplyTiledPfS_S_i)
        /*0008*/ 	.word	0x00000020


	//----- nvinfo : EIATTR_FRAME_SIZE
	.align		4
.L_1:
        /*000c*/ 	.byte	0x04, 0x11
        /*000e*/ 	.short	(.L_3 - .L_2)
	.align		4
.L_2:
        /*0010*/ 	.word	index@(_Z19matrixMultiplyTiledPfS_S_i)
        /*0014*/ 	.word	0x00000000


	//----- nvinfo : EIATTR_REGCOUNT
	.align		4
.L_3:
        /*0018*/ 	.byte	0x04, 0x2f
        /*001a*/ 	.short	(.L_5 - .L_4)
	.align		4
.L_4:
        /*001c*/ 	.word	index@(_Z17convolution2D_GPUPjPiS_ii)
        /*0020*/ 	.word	0x00000020


	//----- nvinfo : EIATTR_FRAME_SIZE
	.align		4
.L_5:
        /*0024*/ 	.byte	0x04, 0x11
        /*0026*/ 	.short	(.L_7 - .L_6)
	.align		4
.L_6:
        /*0028*/ 	.word	index@(_Z17convolution2D_GPUPjPiS_ii)
        /*002c*/ 	.word	0x00000000


	//----- nvinfo : EIATTR_MIN_STACK_SIZE
	.align		4
.L_7:
        /*0030*/ 	.byte	0x04, 0x12
        /*0032*/ 	.short	(.L_9 - .L_8)
	.align		4
.L_8:
        /*0034*/ 	.word	index@(_Z17convolution2D_GPUPjPiS_ii)
        /*0038*/ 	.word	0x00000000


	//----- nvinfo : EIATTR_MIN_STACK_SIZE
	.align		4
.L_9:
        /*003c*/ 	.byte	0x04, 0x12
        /*003e*/ 	.short	(.L_11 - .L_10)
	.align		4
.L_10:
        /*0040*/ 	.word	index@(_Z19matrixMultiplyTiledPfS_S_i)
        /*0044*/ 	.word	0x00000000
.L_11:


//--------------------- .nv.compat                --------------------------
	.section	.nv.compat,"",@"SHT_CUDA_COMPAT_INFO"
	.align	4
        /*0000*/ 	.byte	0x02, 0x09, 0x00, 0x00, 0x02, 0x02, 0x01, 0x00, 0x02, 0x05, 0x05, 0x00, 0x03, 0x07, 0x01, 0x01
        /*0010*/ 	.byte	0x02, 0x03, 0x00, 0x00, 0x02, 0x06, 0x01, 0x00, 0x04, 0x0b, 0x08, 0x00, 0x09, 0x00, 0x00, 0x00
        /*0020*/ 	.byte	0x00, 0x00, 0x00, 0x00


//--------------------- .nv.info._Z17convolution2D_GPUPjPiS_ii --------------------------
	.section	.nv.info._Z17convolution2D_GPUPjPiS_ii,"",@"SHT_CUDA_INFO"
	.sectionflags	@""
	.align	4


	//----- nvinfo : EIATTR_CUDA_API_VERSION
	.align		4
        /*0000*/ 	.byte	0x04, 0x37
        /*0002*/ 	.short	(.L_13 - .L_12)
.L_12:
        /*0004*/ 	.word	0x00000082


	//----- nvinfo : EIATTR_KPARAM_INFO
	.align		4
.L_13:
        /*0008*/ 	.byte	0x04, 0x17
        /*000a*/ 	.short	(.L_15 - .L_14)
.L_14:
        /*000c*/ 	.word	0x00000000
        /*0010*/ 	.short	0x0004
        /*0012*/ 	.short	0x001c
        /*0014*/ 	.byte	0x00, 0xf0, 0x11, 0x00


	//----- nvinfo : EIATTR_KPARAM_INFO
	.align		4
.L_15:
        /*0018*/ 	.byte	0x04, 0x17
        /*001a*/ 	.short	(.L_17 - .L_16)
.L_16:
        /*001c*/ 	.word	0x00000000
        /*0020*/ 	.short	0x0003
        /*0022*/ 	.short	0x0018
        /*0024*/ 	.byte	0x00, 0xf0, 0x11, 0x00


	//----- nvinfo : EIATTR_KPARAM_INFO
	.align		4
.L_17:
        /*0028*/ 	.byte	0x04, 0x17
        /*002a*/ 	.short	(.L_19 - .L_18)
.L_18:
        /*002c*/ 	.word	0x00000000
        /*0030*/ 	.short	0x0002
        /*0032*/ 	.short	0x0010
        /*0034*/ 	.byte	0x00, 0xf5, 0x21, 0x00


	//----- nvinfo : EIATTR_KPARAM_INFO
	.align		4
.L_19:
        /*0038*/ 	.byte	0x04, 0x17
        /*003a*/ 	.short	(.L_21 - .L_20)
.L_20:
        /*003c*/ 	.word	0x00000000
        /*0040*/ 	.short	0x0001
        /*0042*/ 	.short	0x0008
        /*0044*/ 	.byte	0x00, 0xf5, 0x21, 0x00


	//----- nvinfo : EIATTR_KPARAM_INFO
	.align		4
.L_21:
        /*0048*/ 	.byte	0x04, 0x17
        /*004a*/ 	.short	(.L_23 - .L_22)
.L_22:
        /*004c*/ 	.word	0x00000000
        /*0050*/ 	.short	0x0000
        /*0052*/ 	.short	0x0000
        /*0054*/ 	.byte	0x00, 0xf5, 0x21, 0x00


	//----- nvinfo : EIATTR_SPARSE_MMA_MASK
	.align		4
.L_23:
        /*0058*/ 	.byte	0x03, 0x50
        /*005a*/ 	.short	0x0000


	//----- nvinfo : EIATTR_MAXREG_COUNT
	.align		4
        /*005c*/ 	.byte	0x03, 0x1b
        /*005e*/ 	.short	0x00ff


	//----- nvinfo : EIATTR_MERCURY_ISA_VERSION
	.align		4
        /*0060*/ 	.byte	0x03, 0x5f
        /*0062*/ 	.short	0x0101


	//----- nvinfo : EIATTR_VRC_CTA_INIT_COUNT
	.align		4
        /*0064*/ 	.byte	0x02, 0x4a
	.zero		1
	.zero		1


	//----- nvinfo : EIATTR_EXIT_INSTR_OFFSETS
	.align		4
        /*0068*/ 	.byte	0x04, 0x1c
        /*006a*/ 	.short	(.L_25 - .L_24)


	//   ....[0]....
.L_24:
        /*006c*/ 	.word	0x00000110


	//   ....[1]....
        /*0070*/ 	.word	0x00000c00


	//----- nvinfo : EIATTR_CBANK_PARAM_SIZE
	.align		4
.L_25:
        /*0074*/ 	.byte	0x03, 0x19
        /*0076*/ 	.short	0x0020


	//----- nvinfo : EIATTR_PARAM_CBANK
	.align		4
        /*0078*/ 	.byte	0x04, 0x0a
        /*007a*/ 	.short	(.L_27 - .L_26)
	.align		4
.L_26:
        /*007c*/ 	.word	index@(.nv.constant0._Z17convolution2D_GPUPjPiS_ii)
        /*0080*/ 	.short	0x0380
        /*0082*/ 	.short	0x0020


	//----- nvinfo : EIATTR_SW_WAR
	.align		4
.L_27:
        /*0084*/ 	.byte	0x04, 0x36
        /*0086*/ 	.short	(.L_29 - .L_28)
.L_28:
        /*0088*/ 	.word	0x00000008
.L_29:


//--------------------- .nv.info._Z19matrixMultiplyTiledPfS_S_i --------------------------
	.section	.nv.info._Z19matrixMultiplyTiledPfS_S_i,"",@"SHT_CUDA_INFO"
	.sectionflags	@""
	.align	4


	//----- nvinfo : EIATTR_CUDA_API_VERSION
	.align		4
        /*0000*/ 	.byte	0x04, 0x37
        /*0002*/ 	.short	(.L_31 - .L_30)
.L_30:
        /*0004*/ 	.word	0x00000082


	//----- nvinfo : EIATTR_KPARAM_INFO
	.align		4
.L_31:
        /*0008*/ 	.byte	0x04, 0x17
        /*000a*/ 	.short	(.L_33 - .L_32)
.L_32:
        /*000c*/ 	.word	0x00000000
        /*0010*/ 	.short	0x0003
        /*0012*/ 	.short	0x0018
        /*0014*/ 	.byte	0x00, 0xf0, 0x11, 0x00


	//----- nvinfo : EIATTR_KPARAM_INFO
	.align		4
.L_33:
        /*0018*/ 	.byte	0x04, 0x17
        /*001a*/ 	.short	(.L_35 - .L_34)
.L_34:
        /*001c*/ 	.word	0x00000000
        /*0020*/ 	.short	0x0002
        /*0022*/ 	.short	0x0010
        /*0024*/ 	.byte	0x00, 0xf5, 0x21, 0x00


	//----- nvinfo : EIATTR_KPARAM_INFO
	.align		4
.L_35:
        /*0028*/ 	.byte	0x04, 0x17
        /*002a*/ 	.short	(.L_37 - .L_36)
.L_36:
        /*002c*/ 	.word	0x00000000
        /*0030*/ 	.short	0x0001
        /*0032*/ 	.short	0x0008
        /*0034*/ 	.byte	0x00, 0xf5, 0x21, 0x00


	//----- nvinfo : EIATTR_KPARAM_INFO
	.align		4
.L_37:
        /*0038*/ 	.byte	0x04, 0x17
        /*003a*/ 	.short	(.L_39 - .L_38)
.L_38:
        /*003c*/ 	.word	0x00000000
        /*0040*/ 	.short	0x0000
        /*0042*/ 	.short	0x0000
        /*0044*/ 	.byte	0x00, 0xf5, 0x21, 0x00


	//----- nvinfo : EIATTR_SPARSE_MMA_MASK
	.align		4
.L_39:
        /*0048*/ 	.byte	0x03, 0x50
        /*004a*/ 	.short	0x0000


	//----- nvinfo : EIATTR_MAXREG_COUNT
	.align		4
        /*004c*/ 	.byte	0x03, 0x1b
        /*004e*/ 	.short	0x00ff


	//----- nvinfo : EIATTR_NUM_BARRIERS
	.align		4
        /*0050*/ 	.byte	0x02, 0x4c
        /*0052*/ 	.byte	0x01
	.zero		1


	//----- nvinfo : EIATTR_MERCURY_ISA_VERSION
	.align		4
        /*0054*/ 	.byte	0x03, 0x5f
        /*0056*/ 	.short	0x0101


	//----- nvinfo : EIATTR_VRC_CTA_INIT_COUNT
	.align		4
        /*0058*/ 	.byte	0x02, 0x4a
	.zero		1
	.zero		1


	//----- nvinfo : EIATTR_EXIT_INSTR_OFFSETS
	.align		4
        /*005c*/ 	.byte	0x04, 0x1c
        /*005e*/ 	.short	(.L_41 - .L_40)


	//   ....[0]....
.L_40:
        /*0060*/ 	.word	0x000005c0


	//   ....[1]....
        /*0064*/ 	.word	0x00000610


	//----- nvinfo : EIATTR_CBANK_PARAM_SIZE
	.align		4
.L_41:
        /*0068*/ 	.byte	0x03, 0x19
        /*006a*/ 	.short	0x001c


	//----- nvinfo : EIATTR_PARAM_CBANK
	.align		4
        /*006c*/ 	.byte	0x04, 0x0a
        /*006e*/ 	.short	(.L_43 - .L_42)
	.align		4
.L_42:
        /*0070*/ 	.word	index@(.nv.constant0._Z19matrixMultiplyTiledPfS_S_i)
        /*0074*/ 	.short	0x0380
        /*0076*/ 	.short	0x001c


	//----- nvinfo : EIATTR_SW_WAR
	.align		4
.L_43:
        /*0078*/ 	.byte	0x04, 0x36
        /*007a*/ 	.short	(.L_45 - .L_44)
.L_44:
        /*007c*/ 	.word	0x00000008
.L_45:


//--------------------- .nv.callgraph             --------------------------
	.section	.nv.callgraph,"",@"SHT_CUDA_CALLGRAPH"
	.align	4
	.sectionentsize	8
	.align		4
        /*0000*/ 	.word	0x00000000
	.align		4
        /*0004*/ 	.word	0xffffffff
	.align		4
        /*0008*/ 	.word	0x00000000
	.align		4
        /*000c*/ 	.word	0xfffffffe
	.align		4
        /*0010*/ 	.word	0x00000000
	.align		4
        /*0014*/ 	.word	0xfffffffd
	.align		4
        /*0018*/ 	.word	0x00000000
	.align		4
        /*001c*/ 	.word	0xfffffffc


//--------------------- .text._Z17convolution2D_GPUPjPiS_ii --------------------------
	.section	.text._Z17convolution2D_GPUPjPiS_ii,"ax",@progbits
	.align	128
        .global         _Z17convolution2D_GPUPjPiS_ii
        .type           _Z17convolution2D_GPUPjPiS_ii,@function
        .size           _Z17convolution2D_GPUPjPiS_ii,(.L_x_11 - _Z17convolution2D_GPUPjPiS_ii)
        .other          _Z17convolution2D_GPUPjPiS_ii,@"STO_CUDA_ENTRY STV_DEFAULT"
_Z17convolution2D_GPUPjPiS_ii:
.text._Z17convolution2D_GPUPjPiS_ii:
[----:B------:R-:W-:Y:S01]  /*0000*/  LDC R1, c[0x0][0x37c] ;  /* 0x0000df00ff017b82 */ /* 0x000fe20000000800 */
[----:B------:R-:W0:Y:S07]  /*0010*/  S2R R3, SR_TID.X ;  /* 0x0000000000037919 */ /* 0x000e2e0000002100 */
[----:B------:R-:W0:Y:S01]  /*0020*/  LDC R10, c[0x0][0x360] ;  /* 0x0000d800ff0a7b82 */ /* 0x000e220000000800 */
[----:B------:R-:W1:Y:S07]  /*0030*/  S2R R0, SR_TID.Y ;  /* 0x0000000000007919 */ /* 0x000e6e0000002200 */
[----:B------:R-:W0:Y:S08]  /*0040*/  S2UR UR4, SR_CTAID.X ;  /* 0x00000000000479c3 */ /* 0x000e300000002500 */
[----:B------:R-:W1:Y:S08]  /*0050*/  S2UR UR5, SR_CTAID.Y ;  /* 0x00000000000579c3 */ /* 0x000e700000002600 */
[----:B------:R-:W1:Y:S08]  /*0060*/  LDC R11, c[0x0][0x364] ;  /* 0x0000d900ff0b7b82 */ /* 0x000e700000000800 */
[----:B------:R-:W2:Y:S01]  /*0070*/  LDC.64 R12, c[0x0][0x398] ;  /* 0x0000e600ff0c7b82 */ /* 0x000ea20000000a00 */
[----:B0-----:R-:W-:-:S02]  /*0080*/  IMAD R10, R10, UR4, R3 ;  /* 0x000000040a0a7c24 */ /* 0x001fc4000f8e0203 */
[----:B-1----:R-:W-:-:S05]  /*0090*/  IMAD R11, R11, UR5, R0 ;  /* 0x000000050b0b7c24 */ /* 0x002fca000f8e0200 */
[CC--:B------:R-:W-:Y:S02]  /*00a0*/  VIMNMX R2, PT, PT, R10.reuse, R11.reuse, PT ;  /* 0x0000000b0a027248 */ /* 0x0c0fe40003fe0100 */
[----:B------:R-:W-:Y:S02]  /*00b0*/  VIMNMX R3, PT, PT, R10, R11, !PT ;  /* 0x0000000b0a037248 */ /* 0x000fe40007fe0100 */
[----:B--2---:R-:W-:-:S04]  /*00c0*/  LEA.HI R9, R13, R13, RZ, 0x1 ;  /* 0x0000000d0d097211 */ /* 0x004fc800078f08ff */
[----:B------:R-:W-:-:S04]  /*00d0*/  SHF.R.S32.HI R9, RZ, 0x1, R9 ;  /* 0x00000001ff097819 */ /* 0x000fc80000011409 */
[----:B------:R-:W-:Y:S02]  /*00e0*/  IADD3 R0, PT, PT, -R9, R12, RZ ;  /* 0x0000000c09007210 */ /* 0x000fe40007ffe1ff */
[----:B------:R-:W-:-:S04]  /*00f0*/  ISETP.GE.AND P0, PT, R2, R9, PT ;  /* 0x000000090200720c */ /* 0x000fc80003f06270 */
[----:B------:R-:W-:-:S13]  /*0100*/  ISETP.GE.OR P0, PT, R3, R0, !P0 ;  /* 0x000000000300720c */ /* 0x000fda0004706670 */
[----:B------:R-:W-:Y:S05]  /*0110*/  @P0 EXIT ;  /* 0x000000000000094d */ /* 0x000fea0003800000 */
[----:B------:R-:W-:Y:S01]  /*0120*/  ISETP.GE.AND P0, PT, R13, -0x1, PT ;  /* 0xffffffff0d00780c */ /* 0x000fe20003f06270 */
[----:B------:R-:W0:Y:S01]  /*0130*/  LDCU.64 UR4, c[0x0][0x358] ;  /* 0x00006b00ff0477ac */ /* 0x000e220008000a00 */
[----:B------:R-:W-:-:S11]  /*0140*/  HFMA2 R8, -RZ, RZ, 0, 0 ;  /* 0x00000000ff087431 */ /* 0x000fd600000001ff */
[----:B------:R-:W-:Y:S05]  /*0150*/  @!P0 BRA `(.L_x_0) ;  /* 0x0000000800988947 */ /* 0x000fea0003800000 */
[----:B------:R-:W-:Y:S02]  /*0160*/  IABS R0, R9 ;  /* 0x0000000900007213 */ /* 0x000fe40000000000 */
[C---:B------:R-:W-:Y:S02]  /*0170*/  IADD3 R6, PT, PT, -R9.reuse, RZ, RZ ;  /* 0x000000ff09067210 */ /* 0x040fe40007ffe1ff */
[----:B------:R-:W-:Y:S02]  /*0180*/  IADD3 R7, PT, PT, R9, R0, RZ ;  /* 0x0000000009077210 */ /* 0x000fe40007ffe0ff */
[----:B------:R-:W-:Y:S02]  /*0190*/  MOV R8, RZ ;  /* 0x000000ff00087202 */ /* 0x000fe40000000f00 */
[----:B------:R-:W-:Y:S02]  /*01a0*/  IADD3 R5, PT, PT, R7, 0x1, RZ ;  /* 0x0000000107057810 */ /* 0x000fe40007ffe0ff */
[----:B------:R-:W-:-:S02]  /*01b0*/  MOV R4, R6 ;  /* 0x0000000600047202 */ /* 0x000fc40000000f00 */
[C---:B------:R-:W-:Y:S02]  /*01c0*/  LOP3.LUT R3, R5.reuse, 0xf, RZ, 0xc0, !PT ;  /* 0x0000000f05037812 */ /* 0x040fe400078ec0ff */
[C---:B------:R-:W-:Y:S02]  /*01d0*/  LOP3.LUT R2, R5.reuse, 0x7, RZ, 0xc0, !PT ;  /* 0x0000000705027812 */ /* 0x040fe400078ec0ff */
[----:B------:R-:W-:-:S07]  /*01e0*/  LOP3.LUT R0, R5, 0x3, RZ, 0xc0, !PT ;  /* 0x0000000305007812 */ /* 0x000fce00078ec0ff */
.L_x_6:
[----:B------:R-:W1:Y:S01]  /*01f0*/  LDC.64 R12, c[0x0][0x398] ;  /* 0x0000e600ff0c7b82 */ /* 0x000e620000000a00 */
[----:B------:R-:W-:Y:S02]  /*0200*/  ISETP.GE.U32.AND P2, PT, R7, 0xf, PT ;  /* 0x0000000f0700780c */ /* 0x000fe40003f46070 */
[----:B------:R-:W-:Y:S02]  /*0210*/  IABS R15, R9 ;  /* 0x00000009000f7213 */ /* 0x000fe40000000000 */
[-C--:B------:R-:W-:Y:S02]  /*0220*/  IADD3 R20, PT, PT, R9, R4.reuse, RZ ;  /* 0x0000000409147210 */ /* 0x080fe40007ffe0ff */
[C---:B------:R-:W-:Y:S02]  /*0230*/  ISETP.NE.AND P0, PT, R4.reuse, R15, PT ;  /* 0x0000000f0400720c */ /* 0x040fe40003f05270 */
[----:B------:R-:W-:Y:S01]  /*0240*/  IADD3 R19, PT, PT, R11, R4, RZ ;  /* 0x000000040b137210 */ /* 0x000fe20007ffe0ff */
[----:B------:R-:W-:Y:S01]  /*0250*/  VIADD R4, R4, 0x1 ;  /* 0x0000000104047836 */ /* 0x000fe20000000000 */
[----:B------:R-:W-:-:S02]  /*0260*/  ISETP.NE.AND P1, PT, R3, RZ, PT ;  /* 0x000000ff0300720c */ /* 0x000fc40003f25270 */
[----:B------:R-:W-:Y:S01]  /*0270*/  MOV R18, R6 ;  /* 0x0000000600127202 */ /* 0x000fe20000000f00 */
[----:B-1----:R-:W-:Y:S01]  /*0280*/  IMAD R20, R20, R13, RZ ;  /* 0x0000000d14147224 */ /* 0x002fe200078e02ff */
[----:B------:R-:W-:Y:S09]  /*0290*/  @!P2 BRA `(.L_x_1) ;  /* 0x000000040000a947 */ /* 0x000ff20003800000 */
[----:B------:R-:W-:Y:S02]  /*02a0*/  IADD3 R21, PT, PT, R10, -R9, RZ ;  /* 0x800000090a157210 */ /* 0x000fe40007ffe0ff */
[----:B------:R-:W-:Y:S02]  /*02b0*/  LOP3.LUT R22, R5, 0xfffffff0, RZ, 0xc0, !PT ;  /* 0xfffffff005167812 */ /* 0x000fe400078ec0ff */
[----:B------:R-:W-:Y:S01]  /*02c0*/  MOV R13, R20 ;  /* 0x00000014000d7202 */ /* 0x000fe20000000f00 */
[----:B------:R-:W-:Y:S01]  /*02d0*/  IMAD R21, R19, R12, R21 ;  /* 0x0000000c13157224 */ /* 0x000fe200078e0215 */
[----:B------:R-:W-:Y:S02]  /*02e0*/  MOV R18, R6 ;  /* 0x0000000600127202 */ /* 0x000fe40000000f00 */
[----:B------:R-:W-:-:S07]  /*02f0*/  IADD3 R22, PT, PT, -R22, RZ, RZ ;  /* 0x000000ff16167210 */ /* 0x000fce0007ffe1ff */
.L_x_2:
[----:B------:R-:W1:Y:S08]  /*0300*/  LDC.64 R16, c[0x0][0x380] ;  /* 0x0000e000ff107b82 */ /* 0x000e700000000a00 */
[----:B------:R-:W2:Y:S01]  /*0310*/  LDC.64 R14, c[0x0][0x388] ;  /* 0x0000e200ff0e7b82 */ /* 0x000ea20000000a00 */
[----:B-1----:R-:W-:-:S05]  /*0320*/  IMAD.WIDE R16, R21, 0x4, R16 ;  /* 0x0000000415107825 */ /* 0x002fca00078e0210 */
[----:B0-----:R-:W3:Y:S01]  /*0330*/  LDG.E R23, desc[UR4][R16.64] ;  /* 0x0000000410177981 */ /* 0x001ee2000c1e1900 */
[----:B--2---:R-:W-:-:S03]  /*0340*/  IMAD.WIDE R14, R13, 0x4, R14 ;  /* 0x000000040d0e7825 */ /* 0x004fc600078e020e */
[----:B------:R-:W2:Y:S04]  /*0350*/  LDG.E R25, desc[UR4][R16.64+0x8] ;  /* 0x0000080410197981 */ /* 0x000ea8000c1e1900 */
[----:B------:R-:W3:Y:S04]  /*0360*/  LDG.E R24, desc[UR4][R14.64] ;  /* 0x000000040e187981 */ /* 0x000ee8000c1e1900 */
[----:B------:R-:W2:Y:S04]  /*0370*/  LDG.E R26, desc[UR4][R14.64+0x8] ;  /* 0x000008040e1a7981 */ /* 0x000ea8000c1e1900 */
[----:B------:R-:W4:Y:S04]  /*0380*/  LDG.E R27, desc[UR4][R16.64+0x3c] ;  /* 0x00003c04101b7981 */ /* 0x000f28000c1e1900 */
[----:B------:R-:W4:Y:S01]  /*0390*/  LDG.E R28, desc[UR4][R14.64+0x3c] ;  /* 0x00003c040e1c7981 */ /* 0x000f22000c1e1900 */
[----:B---3--:R-:W-:-:S03]  /*03a0*/  IMAD R23, R23, R24, R8 ;  /* 0x0000001817177224 */ /* 0x008fc600078e0208 */
[----:B------:R-:W3:Y:S04]  /*03b0*/  LDG.E R8, desc[UR4][R16.64+0x4] ;  /* 0x0000040410087981 */ /* 0x000ee8000c1e1900 */
[----:B------:R-:W3:Y:S02]  /*03c0*/  LDG.E R24, desc[UR4][R14.64+0x4] ;  /* 0x000004040e187981 */ /* 0x000ee4000c1e1900 */
[----:B---3--:R-:W-:Y:S02]  /*03d0*/  IMAD R8, R8, R24, R23 ;  /* 0x0000001808087224 */ /* 0x008fe400078e0217 */
[----:B------:R-:W3:Y:S04]  /*03e0*/  LDG.E R23, desc[UR4][R16.64+0xc] ;  /* 0x00000c0410177981 */ /* 0x000ee8000c1e1900 */
[----:B------:R-:W3:Y:S01]  /*03f0*/  LDG.E R24, desc[UR4][R14.64+0xc] ;  /* 0x00000c040e187981 */ /* 0x000ee2000c1e1900 */
[----:B--2---:R-:W-:-:S03]  /*0400*/  IMAD R8, R25, R26, R8 ;  /* 0x0000001a19087224 */ /* 0x004fc600078e0208 */
[----:B------:R-:W2:Y:S04]  /*0410*/  LDG.E R25, desc[UR4][R16.64+0x10] ;  /* 0x0000100410197981 */ /* 0x000ea8000c1e1900 */
[----:B------:R-:W2:Y:S01]  /*0420*/  LDG.E R26, desc[UR4][R14.64+0x10] ;  /* 0x000010040e1a7981 */ /* 0x000ea2000c1e1900 */
[----:B---3--:R-:W-:-:S03]  /*0430*/  IMAD R8, R23, R24, R8 ;  /* 0x0000001817087224 */ /* 0x008fc600078e0208 */
        /* <DEDUP_REMOVED lines=23> */
[----:B------:R-:W-:Y:S01]  /*05b0*/  IADD3 R22, PT, PT, R22, 0x10, RZ ;  /* 0x0000001016167810 */ /* 0x000fe20007ffe0ff */
[----:B---3--:R-:W-:Y:S02]  /*05c0*/  IMAD R8, R23, R24, R8 ;  /* 0x0000001817087224 */ /* 0x008fe400078e0208 */
[----:B------:R-:W3:Y:S04]  /*05d0*/  LDG.E R23, desc[UR4][R16.64+0x34] ;  /* 0x0000340410177981 */ /* 0x000ee8000c1e1900 */
[----:B------:R-:W3:Y:S01]  /*05e0*/  LDG.E R24, desc[UR4][R14.64+0x34] ;  /* 0x000034040e187981 */ /* 0x000ee2000c1e1900 */
[----:B--2---:R-:W-:-:S03]  /*05f0*/  IMAD R8, R25, R26, R8 ;  /* 0x0000001a19087224 */ /* 0x004fc600078e0208 */
[----:B------:R-:W2:Y:S04]  /*0600*/  LDG.E R25, desc[UR4][R16.64+0x38] ;  /* 0x0000380410197981 */ /* 0x000ea8000c1e1900 */
[----:B------:R-:W2:Y:S01]  /*0610*/  LDG.E R26, desc[UR4][R14.64+0x38] ;  /* 0x000038040e1a7981 */ /* 0x000ea2000c1e1900 */
[----:B------:R-:W-:Y:S01]  /*0620*/  ISETP.NE.AND P2, PT, R22, RZ, PT ;  /* 0x000000ff1600720c */ /* 0x000fe20003f45270 */
[----:B------:R-:W-:Y:S01]  /*0630*/  VIADD R18, R18, 0x10 ;  /* 0x0000001012127836 */ /* 0x000fe20000000000 */
[----:B------:R-:W-:Y:S02]  /*0640*/  IADD3 R21, PT, PT, R21, 0x10, RZ ;  /* 0x0000001015157810 */ /* 0x000fe40007ffe0ff */
[----:B------:R-:W-:Y:S01]  /*0650*/  IADD3 R13, PT, PT, R13, 0x10, RZ ;  /* 0x000000100d0d7810 */ /* 0x000fe20007ffe0ff */
[----:B---3--:R-:W-:-:S04]  /*0660*/  IMAD R8, R23, R24, R8 ;  /* 0x0000001817087224 */ /* 0x008fc800078e0208 */
[----:B--2---:R-:W-:-:S04]  /*0670*/  IMAD R8, R25, R26, R8 ;  /* 0x0000001a19087224 */ /* 0x004fc800078e0208 */
[----:B----4-:R-:W-:Y:S01]  /*0680*/  IMAD R8, R27, R28, R8 ;  /* 0x0000001c1b087224 */ /* 0x010fe200078e0208 */
[----:B------:R-:W-:Y:S06]  /*0690*/  @P2 BRA `(.L_x_2) ;  /* 0xfffffffc00182947 */ /* 0x000fec000383ffff */
.L_x_1:
[----:B------:R-:W-:Y:S01]  /*06a0*/  IMAD R19, R19, R12, R10 ;  /* 0x0000000c13137224 */ /* 0x000fe200078e020a */
[----:B------:R-:W-:Y:S01]  /*06b0*/  IADD3 R13, PT, PT, R9, R20, RZ ;  /* 0x00000014090d7210 */ /* 0x000fe20007ffe0ff */
[----:B------:R-:W-:Y:S06]  /*06c0*/  @!P1 BRA `(.L_x_3) ;  /* 0x0000000400389947 */ /* 0x000fec0003800000 */
[----:B------:R-:W-:Y:S02]  /*06d0*/  IADD3 R14, PT, PT, R3, -0x1, RZ ;  /* 0xffffffff030e7810 */ /* 0x000fe40007ffe0ff */
[----:B------:R-:W-:Y:S02]  /*06e0*/  ISETP.NE.AND P2, PT, R2, RZ, PT ;  /* 0x000000ff0200720c */ /* 0x000fe40003f45270 */
[----:B------:R-:W-:-:S13]  /*06f0*/  ISETP.GE.U32.AND P1, PT, R14, 0x7, PT ;  /* 0x000000070e00780c */ /* 0x000fda0003f26070 */
[----:B------:R-:W-:Y:S05]  /*0700*/  @!P1 BRA `(.L_x_4) ;  /* 0x00000000007c9947 */ /* 0x000fea0003800000 */
[----:B------:R-:W1:Y:S01]  /*0710*/  LDC.64 R16, c[0x0][0x380] ;  /* 0x0000e000ff107b82 */ /* 0x000e620000000a00 */
[-C--:B------:R-:W-:Y:S02]  /*0720*/  IADD3 R21, PT, PT, R19, R18.reuse, RZ ;  /* 0x0000001213157210 */ /* 0x080fe40007ffe0ff */
[----:B------:R-:W-:-:S05]  /*0730*/  IADD3 R23, PT, PT, R13, R18, RZ ;  /* 0x000000120d177210 */ /* 0x000fca0007ffe0ff */
[----:B------:R-:W2:Y:S01]  /*0740*/  LDC.64 R14, c[0x0][0x388] ;  /* 0x0000e200ff0e7b82 */ /* 0x000ea20000000a00 */
[----:B-1----:R-:W-:-:S05]  /*0750*/  IMAD.WIDE R16, R21, 0x4, R16 ;  /* 0x0000000415107825 */ /* 0x002fca00078e0210 */
[----:B0-----:R-:W3:Y:S01]  /*0760*/  LDG.E R21, desc[UR4][R16.64] ;  /* 0x0000000410157981 */ /* 0x001ee2000c1e1900 */
[----:B--2---:R-:W-:-:S03]  /*0770*/  IMAD.WIDE R14, R23, 0x4, R14 ;  /* 0x00000004170e7825 */ /* 0x004fc600078e020e */
[----:B------:R-:W2:Y:S04]  /*0780*/  LDG.E R25, desc[UR4][R16.64+0x8] ;  /* 0x0000080410197981 */ /* 0x000ea8000c1e1900 */
[----:B------:R-:W3:Y:S04]  /*0790*/  LDG.E R20, desc[UR4][R14.64] ;  /* 0x000000040e147981 */ /* 0x000ee8000c1e1900 */
[----:B------:R-:W4:Y:S04]  /*07a0*/  LDG.E R23, desc[UR4][R16.64+0x4] ;  /* 0x0000040410177981 */ /* 0x000f28000c1e1900 */
[----:B------:R-:W4:Y:S04]  /*07b0*/  LDG.E R22, desc[UR4][R14.64+0x4] ;  /* 0x000004040e167981 */ /* 0x000f28000c1e1900 */
[----:B------:R-:W2:Y:S04]  /*07c0*/  LDG.E R24, desc[UR4][R14.64+0x8] ;  /* 0x000008040e187981 */ /* 0x000ea8000c1e1900 */
[----:B------:R-:W5:Y:S04]  /*07d0*/  LDG.E R27, desc[UR4][R14.64+0x10] ;  /* 0x000010040e1b7981 */ /* 0x000f68000c1e1900 */
[----:B------:R-:W5:Y:S04]  /*07e0*/  LDG.E R28, desc[UR4][R14.64+0x14] ;  /* 0x000014040e1c7981 */ /* 0x000f68000c1e1900 */
[----:B------:R-:W5:Y:S01]  /*07f0*/  LDG.E R29, desc[UR4][R14.64+0x1c] ;  /* 0x00001c040e1d7981 */ /* 0x000f62000c1e1900 */
[----:B---3--:R-:W-:-:S03]  /*0800*/  IMAD R20, R21, R20, R8 ;  /* 0x0000001415147224 */ /* 0x008fc600078e0208 */
[----:B------:R-:W3:Y:S04]  /*0810*/  LDG.E R8, desc[UR4][R16.64+0xc] ;  /* 0x00000c0410087981 */ /* 0x000ee8000c1e1900 */
[----:B------:R-:W3:Y:S01]  /*0820*/  LDG.E R21, desc[UR4][R14.64+0xc] ;  /* 0x00000c040e157981 */ /* 0x000ee2000c1e1900 */
[----:B----4-:R-:W-:-:S03]  /*0830*/  IMAD R20, R23, R22, R20 ;  /* 0x0000001617147224 */ /* 0x010fc600078e0214 */
[----:B------:R-:W4:Y:S01]  /*0840*/  LDG.E R22, desc[UR4][R16.64+0x14] ;  /* 0x0000140410167981 */ /* 0x000f22000c1e1900 */
[----:B--2---:R-:W-:-:S03]  /*0850*/  IMAD R26, R25, R24, R20 ;  /* 0x00000018191a7224 */ /* 0x004fc600078e0214 */
[----:B------:R-:W5:Y:S04]  /*0860*/  LDG.E R24, desc[UR4][R16.64+0x10] ;  /* 0x0000100410187981 */ /* 0x000f68000c1e1900 */
[----:B------:R-:W2:Y:S04]  /*0870*/  LDG.E R20, desc[UR4][R16.64+0x18] ;  /* 0x0000180410147981 */ /* 0x000ea8000c1e1900 */
[----:B------:R-:W2:Y:S04]  /*0880*/  LDG.E R25, desc[UR4][R14.64+0x18] ;  /* 0x000018040e197981 */ /* 0x000ea8000c1e1900 */
[----:B------:R-:W2:Y:S01]  /*0890*/  LDG.E R23, desc[UR4][R16.64+0x1c] ;  /* 0x00001c0410177981 */ /* 0x000ea2000c1e1900 */
[----:B------:R-:W-:-:S02]  /*08a0*/  VIADD R18, R18, 0x8 ;  /* 0x0000000812127836 */ /* 0x000fc40000000000 */
[----:B---3--:R-:W-:-:S04]  /*08b0*/  IMAD R8, R8, R21, R26 ;  /* 0x0000001508087224 */ /* 0x008fc800078e021a */
[----:B-----5:R-:W-:-:S04]  /*08c0*/  IMAD R27, R24, R27, R8 ;  /* 0x0000001b181b7224 */ /* 0x020fc800078e0208 */
[----:B----4-:R-:W-:-:S04]  /*08d0*/  IMAD R22, R22, R28, R27 ;  /* 0x0000001c16167224 */ /* 0x010fc800078e021b */
[----:B--2---:R-:W-:-:S04]  /*08e0*/  IMAD R20, R20, R25, R22 ;  /* 0x0000001914147224 */ /* 0x004fc800078e0216 */
[----:B------:R-:W-:-:S07]  /*08f0*/  IMAD R8, R23, R29, R20 ;  /* 0x0000001d17087224 */ /* 0x000fce00078e0214 */
.L_x_4:
[----:B------:R-:W-:Y:S05]  /*0900*/  @!P2 BRA `(.L_x_3) ;  /* 0x0000000000a8a947 */ /* 0x000fea0003800000 */
        /* <DEDUP_REMOVED lines=17> */
[----:B------:R-:W5:Y:S01]  /*0a20*/  LDG.E R26, desc[UR4][R14.64+0xc] ;  /* 0x00000c040e1a7981 */ /* 0x000f62000c1e1900 */
[----:B------:R-:W-:Y:S01]  /*0a30*/  IADD3 R18, PT, PT, R18, 0x4, RZ ;  /* 0x0000000412127810 */ /* 0x000fe20007ffe0ff */
[----:B---3--:R-:W-:-:S04]  /*0a40*/  IMAD R20, R21, R20, R8 ;  /* 0x0000001415147224 */ /* 0x008fc800078e0208 */
[----:B----4-:R-:W-:-:S04]  /*0a50*/  IMAD R20, R23, R22, R20 ;  /* 0x0000001617147224 */ /* 0x010fc800078e0214 */
[----:B--2---:R-:W-:-:S04]  /*0a60*/  IMAD R20, R25, R24, R20 ;  /* 0x0000001819147224 */ /* 0x004fc800078e0214 */
[----:B-----5:R-:W-:-:S07]  /*0a70*/  IMAD R8, R27, R26, R20 ;  /* 0x0000001a1b087224 */ /* 0x020fce00078e0214 */
.L_x_5:
[----:B------:R-:W-:Y:S05]  /*0a80*/  @!P2 BRA `(.L_x_3) ;  /* 0x000000000048a947 */ /* 0x000fea0003800000 */
[----:B------:R-:W1:Y:S01]  /*0a90*/  LDC.64 R14, c[0x0][0x380] ;  /* 0x0000e000ff0e7b82 */ /* 0x000e620000000a00 */
[-C--:B------:R-:W-:Y:S02]  /*0aa0*/  IADD3 R19, PT, PT, R19, R18.reuse, RZ ;  /* 0x0000001213137210 */ /* 0x080fe40007ffe0ff */
[----:B------:R-:W-:-:S05]  /*0ab0*/  IADD3 R13, PT, PT, R13, R18, RZ ;  /* 0x000000120d0d7210 */ /* 0x000fca0007ffe0ff */
[----:B------:R-:W2:Y:S01]  /*0ac0*/  LDC.64 R16, c[0x0][0x388] ;  /* 0x0000e200ff107b82 */ /* 0x000ea20000000a00 */
[----:B-1----:R-:W-:-:S04]  /*0ad0*/  IMAD.WIDE R14, R19, 0x4, R14 ;  /* 0x00000004130e7825 */ /* 0x002fc800078e020e */
[----:B--2---:R-:W-:Y:S02]  /*0ae0*/  IMAD.WIDE R16, R13, 0x4, R16 ;  /* 0x000000040d107825 */ /* 0x004fe400078e0210 */
[----:B0-----:R-:W2:Y:S04]  /*0af0*/  LDG.E R13, desc[UR4][R14.64] ;  /* 0x000000040e0d7981 */ /* 0x001ea8000c1e1900 */
[----:B------:R-:W2:Y:S01]  /*0b00*/  LDG.E R18, desc[UR4][R16.64] ;  /* 0x0000000410127981 */ /* 0x000ea2000c1e1900 */
[----:B------:R-:W-:Y:S01]  /*0b10*/  ISETP.NE.AND P1, PT, R0, 0x1, PT ;  /* 0x000000010000780c */ /* 0x000fe20003f25270 */
[----:B--2---:R-:W-:-:S12]  /*0b20*/  IMAD R8, R13, R18, R8 ;  /* 0x000000120d087224 */ /* 0x004fd800078e0208 */
[----:B------:R-:W-:Y:S05]  /*0b30*/  @!P1 BRA `(.L_x_3) ;  /* 0x00000000001c9947 */ /* 0x000fea0003800000 */
[----:B------:R-:W-:Y:S01]  /*0b40*/  ISETP.NE.AND P1, PT, R0, 0x2, PT ;  /* 0x000000020000780c */ /* 0x000fe20003f25270 */
[----:B------:R-:W2:Y:S04]  /*0b50*/  LDG.E R13, desc[UR4][R14.64+0x4] ;  /* 0x000004040e0d7981 */ /* 0x000ea8000c1e1900 */
[----:B------:R-:W2:Y:S08]  /*0b60*/  LDG.E R18, desc[UR4][R16.64+0x4] ;  /* 0x0000040410127981 */ /* 0x000eb0000c1e1900 */
[----:B------:R-:W3:Y:S04]  /*0b70*/  @P1 LDG.E R19, desc[UR4][R14.64+0x8] ;  /* 0x000008040e131981 */ /* 0x000ee8000c1e1900 */
[----:B------:R-:W3:Y:S01]  /*0b80*/  @P1 LDG.E R20, desc[UR4][R16.64+0x8] ;  /* 0x0000080410141981 */ /* 0x000ee2000c1e1900 */
[----:B--2---:R-:W-:-:S04]  /*0b90*/  IMAD R8, R13, R18, R8 ;  /* 0x000000120d087224 */ /* 0x004fc800078e0208 */
[----:B---3--:R-:W-:-:S07]  /*0ba0*/  @P1 IMAD R8, R19, R20, R8 ;  /* 0x0000001413081224 */ /* 0x008fce00078e0208 */
.L_x_3:
[----:B------:R-:W-:Y:S05]  /*0bb0*/  @P0 BRA `(.L_x_6) ;  /* 0xfffffff4008c0947 */ /* 0x000fea000383ffff */
.L_x_0:
[----:B------:R-:W1:Y:S01]  /*0bc0*/  LDC.64 R2, c[0x0][0x390] ;  /* 0x0000e400ff027b82 */ /* 0x000e620000000a00 */
[----:B------:R-:W-:-:S04]  /*0bd0*/  IMAD R11, R11, R12, R10 ;  /* 0x0000000c0b0b7224 */ /* 0x000fc800078e020a */
[----:B-1----:R-:W-:-:S05]  /*0be0*/  IMAD.WIDE R2, R11, 0x4, R2 ;  /* 0x000000040b027825 */ /* 0x002fca00078e0202 */
[----:B0-----:R-:W-:Y:S01]  /*0bf0*/  STG.E desc[UR4][R2.64], R8 ;  /* 0x0000000802007986 */ /* 0x001fe2000c101904 */
[----:B------:R-:W-:Y:S05]  /*0c00*/  EXIT ;  /* 0x000000000000794d */ /* 0x000fea0003800000 */
.L_x_7:
[----:B------:R-:W-:-:S00]  /*0c10*/  BRA `(.L_x_7) ;  /* 0xfffffffc00fc7947 */ /* 0x000fc0000383ffff */
[----:B------:R-:W-:-:S00]  /*0c20*/  NOP ;  /* 0x0000000000007918 */ /* 0x000fc00000000000 */
        /* <DEDUP_REMOVED lines=13> */
.L_x_11:


//--------------------- .text._Z19matrixMultiplyTiledPfS_S_i --------------------------
	.section	.text._Z19matrixMultiplyTiledPfS_S_i,"ax",@progbits
	.align	128
        .global         _Z19matrixMultiplyTiledPfS_S_i
        .type           _Z19matrixMultiplyTiledPfS_S_i,@function
        .size           _Z19matrixMultiplyTiledPfS_S_i,(.L_x_12 - _Z19matrixMultiplyTiledPfS_S_i)
        .other          _Z19matrixMultiplyTiledPfS_S_i,@"STO_CUDA_ENTRY STV_DEFAULT"
_Z19matrixMultiplyTiledPfS_S_i:
.text._Z19matrixMultiplyTiledPfS_S_i:
[----:B------:R-:W-:Y:S01]  /*0000*/  LDC R1, c[0x0][0x37c] ;  /* 0x0000df00ff017b82 */ /* 0x000fe20000000800 */
[----:B------:R-:W0:Y:S01]  /*0010*/  LDCU UR4, c[0x0][0x398] ;  /* 0x00007300ff0477ac */ /* 0x000e220008000800 */
[----:B------:R-:W1:Y:S01]  /*0020*/  S2R R5, SR_CTAID.Y ;  /* 0x0000000000057919 */ /* 0x000e620000002600 */
[----:B------:R-:W-:Y:S01]  /*0030*/  HFMA2 R25, -RZ, RZ, 0, 0 ;  /* 0x00000000ff197431 */ /* 0x000fe200000001ff */
[----:B------:R-:W2:Y:S01]  /*0040*/  LDCU.64 UR8, c[0x0][0x358] ;  /* 0x00006b00ff0877ac */ /* 0x000ea20008000a00 */
[----:B------:R-:W1:Y:S01]  /*0050*/  S2R R2, SR_TID.Y ;  /* 0x0000000000027919 */ /* 0x000e620000002200 */
[----:B------:R-:W3:Y:S01]  /*0060*/  S2R R10, SR_CTAID.X ;  /* 0x00000000000a7919 */ /* 0x000ee20000002500 */
[----:B------:R-:W3:Y:S01]  /*0070*/  S2R R3, SR_TID.X ;  /* 0x0000000000037919 */ /* 0x000ee20000002100 */
[----:B0-----:R-:W-:-:S04]  /*0080*/  MOV R6, UR4 ;  /* 0x0000000400067c02 */ /* 0x001fc80008000f00 */
[----:B------:R-:W-:Y:S02]  /*0090*/  ISETP.GE.AND P0, PT, R6, 0x1, PT ;  /* 0x000000010600780c */ /* 0x000fe40003f06270 */
[----:B-1----:R-:W-:Y:S02]  /*00a0*/  LEA R5, R5, R2, 0x4 ;  /* 0x0000000205057211 */ /* 0x002fe400078e20ff */
[----:B---3--:R-:W-:-:S09]  /*00b0*/  LEA R4, R10, R3, 0x4 ;  /* 0x000000030a047211 */ /* 0x008fd200078e20ff */
[----:B--2---:R-:W-:Y:S05]  /*00c0*/  @!P0 BRA `(.L_x_8) ;  /* 0x0000000400348947 */ /* 0x004fea0003800000 */
[----:B------:R-:W0:Y:S01]  /*00d0*/  S2UR UR6, SR_CgaCtaId ;  /* 0x00000000000679c3 */ /* 0x000e220000008800 */
[----:B------:R-:W-:Y:S01]  /*00e0*/  UMOV UR4, 0x400 ;  /* 0x0000040000047882 */ /* 0x000fe20000000000 */
[----:B------:R-:W-:Y:S01]  /*00f0*/  IADD3 R8, PT, PT, R6, 0xf, RZ ;  /* 0x0000000f06087810 */ /* 0x000fe20007ffe0ff */
[----:B------:R-:W-:Y:S01]  /*0100*/  UIADD3 UR5, UPT, UPT, UR4, 0x400, URZ ;  /* 0x0000040004057890 */ /* 0x000fe2000fffe0ff */
[-CC-:B------:R-:W-:Y:S01]  /*0110*/  IMAD R7, R2, R6.reuse, R3.reuse ;  /* 0x0000000602077224 */ /* 0x180fe200078e0203 */
[----:B------:R-:W-:Y:S01]  /*0120*/  MOV R25, RZ ;  /* 0x000000ff00197202 */ /* 0x000fe20000000f00 */
[----:B------:R-:W-:Y:S01]  /*0130*/  IMAD R18, R5, R6, R3 ;  /* 0x0000000605127224 */ /* 0x000fe200078e0203 */
[----:B------:R-:W-:Y:S01]  /*0140*/  SHF.R.U32.HI R8, RZ, 0x4, R8 ;  /* 0x00000004ff087819 */ /* 0x000fe20000011608 */
[----:B------:R-:W1:Y:S01]  /*0150*/  LDC R0, c[0x0][0x398] ;  /* 0x0000e600ff007b82 */ /* 0x000e620000000800 */
[----:B------:R-:W-:Y:S02]  /*0160*/  IMAD R7, R10, 0x10, R7 ;  /* 0x000000100a077824 */ /* 0x000fe400078e0207 */
[----:B------:R-:W-:-:S05]  /*0170*/  IADD3 R19, PT, PT, -R8, RZ, RZ ;  /* 0x000000ff08137210 */ /* 0x000fca0007ffe1ff */
[----:B------:R-:W2:Y:S01]  /*0180*/  LDC.64 R22, c[0x0][0x380] ;  /* 0x0000e000ff167b82 */ /* 0x000ea20000000a00 */
[----:B0-----:R-:W-:Y:S02]  /*0190*/  ULEA UR5, UR6, UR5, 0x18 ;  /* 0x0000000506057291 */ /* 0x001fe4000f8ec0ff */
[----:B------:R-:W-:-:S04]  /*01a0*/  ULEA UR4, UR6, UR4, 0x18 ;  /* 0x0000000406047291 */ /* 0x000fc8000f8ec0ff */
[----:B------:R-:W-:Y:S02]  /*01b0*/  LEA R17, R3, UR5, 0x2 ;  /* 0x0000000503117c11 */ /* 0x000fe4000f8e10ff */
[----:B------:R-:W-:-:S03]  /*01c0*/  LEA R16, R2, UR4, 0x6 ;  /* 0x0000000402107c11 */ /* 0x000fc6000f8e30ff */
[----:B------:R-:W-:Y:S01]  /*01d0*/  IMAD R21, R2, 0x40, R17 ;  /* 0x0000004002157824 */ /* 0x000fe200078e0211 */
[----:B------:R-:W-:-:S07]  /*01e0*/  LEA R20, R3, R16, 0x2 ;  /* 0x0000001003147211 */ /* 0x000fce00078e10ff */
.L_x_9:
[----:B-1----:R-:W-:Y:S01]  /*01f0*/  MOV R6, R0 ;  /* 0x0000000000067202 */ /* 0x002fe20000000f00 */
[----:B------:R-:W-:Y:S01]  /*0200*/  HFMA2 R29, -RZ, RZ, 0, 0 ;  /* 0x00000000ff1d7431 */ /* 0x000fe200000001ff */
[----:B------:R-:W-:Y:S01]  /*0210*/  MOV R24, RZ ;  /* 0x000000ff00187202 */ /* 0x000fe20000000f00 */
[----:B--2---:R-:W-:Y:S01]  /*0220*/  IMAD.WIDE R8, R18, 0x4, R22 ;  /* 0x0000000412087825 */ /* 0x004fe200078e0216 */
[-C--:B------:R-:W-:Y:S02]  /*0230*/  ISETP.GE.AND P0, PT, R2, R6.reuse, PT ;  /* 0x000000060200720c */ /* 0x080fe40003f06270 */
[-C--:B------:R-:W-:Y:S02]  /*0240*/  ISETP.GE.AND P1, PT, R3, R6.reuse, PT ;  /* 0x000000060300720c */ /* 0x080fe40003f26270 */
[-C--:B------:R-:W-:Y:S02]  /*0250*/  ISETP.GE.U32.OR P0, PT, R4, R6.reuse, P0 ;  /* 0x000000060400720c */ /* 0x080fe40000706470 */
[----:B------:R-:W-:-:S11]  /*0260*/  ISETP.GE.U32.OR P1, PT, R5, R6, P1 ;  /* 0x000000060500720c */ /* 0x000fd60000f26470 */
[----:B------:R-:W0:Y:S02]  /*0270*/  @!P0 LDC.64 R10, c[0x0][0x388] ;  /* 0x0000e200ff0a8b82 */ /* 0x000e240000000a00 */
[----:B------:R-:W2:Y:S01]  /*0280*/  @!P1 LDG.E R29, desc[UR8][R8.64] ;  /* 0x00000008081d9981 */ /* 0x000ea2000c1e1900 */
[----:B0-----:R-:W-:-:S05]  /*0290*/  @!P0 IMAD.WIDE.U32 R10, R7, 0x4, R10 ;  /* 0x00000004070a8825 */ /* 0x001fca00078e000a */
[----:B------:R-:W3:Y:S01]  /*02a0*/  @!P0 LDG.E R24, desc[UR8][R10.64] ;  /* 0x000000080a188981 */ /* 0x000ee2000c1e1900 */
[----:B------:R-:W-:-:S05]  /*02b0*/  VIADD R19, R19, 0x1 ;  /* 0x0000000113137836 */ /* 0x000fca0000000000 */
[----:B------:R-:W-:Y:S02]  /*02c0*/  ISETP.NE.AND P0, PT, R19, RZ, PT ;  /* 0x000000ff1300720c */ /* 0x000fe40003f05270 */
[----:B------:R-:W-:Y:S02]  /*02d0*/  IADD3 R18, PT, PT, R18, 0x10, RZ ;  /* 0x0000001012127810 */ /* 0x000fe40007ffe0ff */
[----:B------:R-:W-:Y:S02]  /*02e0*/  IADD3 R2, PT, PT, R2, 0x10, RZ ;  /* 0x0000001002027810 */ /* 0x000fe40007ffe0ff */
[----:B------:R-:W-:Y:S02]  /*02f0*/  IADD3 R3, PT, PT, R3, 0x10, RZ ;  /* 0x0000001003037810 */ /* 0x000fe40007ffe0ff */
[----:B------:R-:W-:Y:S01]  /*0300*/  LEA R7, R6, R7, 0x4 ;  /* 0x0000000706077211 */ /* 0x000fe200078e20ff */
[----:B--2---:R-:W-:Y:S04]  /*0310*/  STS [R20], R29 ;  /* 0x0000001d14007388 */ /* 0x004fe80000000800 */
[----:B---3--:R-:W-:Y:S01]  /*0320*/  STS [R21], R24 ;  /* 0x0000001815007388 */ /* 0x008fe20000000800 */
[----:B------:R-:W-:Y:S06]  /*0330*/  BAR.SYNC.DEFER_BLOCKING 0x0 ;  /* 0x0000000000007b1d */ /* 0x000fec0000010000 */
[----:B------:R-:W-:Y:S04]  /*0340*/  LDS R26, [R17] ;  /* 0x00000000111a7984 */ /* 0x000fe80000000800 */
[----:B------:R-:W0:Y:S04]  /*0350*/  LDS.128 R12, [R16] ;  /* 0x00000000100c7984 */ /* 0x000e280000000c00 */
[----:B------:R-:W1:Y:S04]  /*0360*/  LDS R28, [R17+0x40] ;  /* 0x00004000111c7984 */ /* 0x000e680000000800 */
[----:B------:R-:W2:Y:S04]  /*0370*/  LDS R27, [R17+0x80] ;  /* 0x00008000111b7984 */ /* 0x000ea80000000800 */
[----:B------:R-:W-:Y:S04]  /*0380*/  LDS.128 R8, [R16+0x10] ;  /* 0x0000100010087984 */ /* 0x000fe80000000c00 */
[----:B------:R-:W-:Y:S01]  /*0390*/  LDS R24, [R17+0x140] ;  /* 0x0001400011187984 */ /* 0x000fe20000000800 */
[----:B0-----:R-:W-:-:S03]  /*03a0*/  FFMA R26, R12, R26, R25 ;  /* 0x0000001a0c1a7223 */ /* 0x001fc60000000019 */
[----:B------:R-:W0:Y:S01]  /*03b0*/  LDS R12, [R17+0xc0] ;  /* 0x0000c000110c7984 */ /* 0x000e220000000800 */
[----:B-1----:R-:W-:-:S03]  /*03c0*/  FFMA R26, R28, R13, R26 ;  /* 0x0000000d1c1a7223 */ /* 0x002fc6000000001a */
[----:B------:R-:W1:Y:S04]  /*03d0*/  LDS R13, [R17+0x100] ;  /* 0x00010000110d7984 */ /* 0x000e680000000800 */
[----:B------:R-:W3:Y:S01]  /*03e0*/  LDS R25, [R17+0x180] ;  /* 0x0001800011197984 */ /* 0x000ee20000000800 */
[----:B--2---:R-:W-:-:S04]  /*03f0*/  FFMA R27, R27, R14, R26 ;  /* 0x0000000e1b1b7223 */ /* 0x004fc8000000001a */
[----:B0-----:R-:W-:Y:S02]  /*0400*/  FFMA R15, R12, R15, R27 ;  /* 0x0000000f0c0f7223 */ /* 0x001fe4000000001b */
[----:B------:R-:W-:Y:S02]  /*0410*/  LDS R27, [R17+0x200] ;  /* 0x00020000111b7984 */ /* 0x000fe40000000800 */
[----:B-1----:R-:W-:Y:S02]  /*0420*/  FFMA R13, R8, R13, R15 ;  /* 0x0000000d080d7223 */ /* 0x002fe4000000000f */
[----:B------:R-:W0:Y:S02]  /*0430*/  LDS R8, [R17+0x1c0] ;  /* 0x0001c00011087984 */ /* 0x000e240000000800 */
[----:B------:R-:W-:Y:S02]  /*0440*/  FFMA R26, R24, R9, R13 ;  /* 0x00000009181a7223 */ /* 0x000fe4000000000d */
[----:B------:R-:W1:Y:S04]  /*0450*/  LDS.128 R12, [R16+0x20] ;  /* 0x00002000100c7984 */ /* 0x000e680000000c00 */
[----:B------:R-:W2:Y:S01]  /*0460*/  LDS R24, [R17+0x240] ;  /* 0x0002400011187984 */ /* 0x000ea20000000800 */
[----:B---3--:R-:W-:-:S03]  /*0470*/  FFMA R9, R25, R10, R26 ;  /* 0x0000000a19097223 */ /* 0x008fc6000000001a */
[----:B------:R-:W3:Y:S01]  /*0480*/  LDS R25, [R17+0x280] ;  /* 0x0002800011197984 */ /* 0x000ee20000000800 */
[----:B0-----:R-:W-:-:S04]  /*0490*/  FFMA R9, R8, R11, R9 ;  /* 0x0000000b08097223 */ /* 0x001fc80000000009 */
[----:B-1----:R-:W-:Y:S02]  /*04a0*/  FFMA R9, R12, R27, R9 ;  /* 0x0000001b0c097223 */ /* 0x002fe40000000009 */
[----:B------:R-:W0:Y:S02]  /*04b0*/  LDS R12, [R17+0x2c0] ;  /* 0x0002c000110c7984 */ /* 0x000e240000000800 */
[----:B--2---:R-:W-:Y:S02]  /*04c0*/  FFMA R24, R24, R13, R9 ;  /* 0x0000000d18187223 */ /* 0x004fe40000000009 */
[----:B------:R-:W-:Y:S04]  /*04d0*/  LDS R13, [R17+0x300] ;  /* 0x00030000110d7984 */ /* 0x000fe80000000800 */
[----:B------:R-:W1:Y:S01]  /*04e0*/  LDS.128 R8, [R16+0x30] ;  /* 0x0000300010087984 */ /* 0x000e620000000c00 */
[----:B---3--:R-:W-:-:S03]  /*04f0*/  FFMA R25, R25, R14, R24 ;  /* 0x0000000e19197223 */ /* 0x008fc60000000018 */
[----:B------:R-:W2:Y:S04]  /*0500*/  LDS R27, [R17+0x340] ;  /* 0x00034000111b7984 */ /* 0x000ea80000000800 */
[----:B------:R-:W3:Y:S04]  /*0510*/  LDS R24, [R17+0x380] ;  /* 0x0003800011187984 */ /* 0x000ee80000000800 */
[----:B------:R-:W4:Y:S01]  /*0520*/  LDS R14, [R17+0x3c0] ;  /* 0x0003c000110e7984 */ /* 0x000f220000000800 */
[----:B0-----:R-:W-:-:S04]  /*0530*/  FFMA R15, R12, R15, R25 ;  /* 0x0000000f0c0f7223 */ /* 0x001fc80000000019 */
[----:B-1----:R-:W-:-:S04]  /*0540*/  FFMA R8, R8, R13, R15 ;  /* 0x0000000d08087223 */ /* 0x002fc8000000000f */
[----:B--2---:R-:W-:-:S04]  /*0550*/  FFMA R9, R27, R9, R8 ;  /* 0x000000091b097223 */ /* 0x004fc80000000008 */
[----:B---3--:R-:W-:-:S04]  /*0560*/  FFMA R9, R24, R10, R9 ;  /* 0x0000000a18097223 */ /* 0x008fc80000000009 */
[----:B----4-:R-:W-:Y:S01]  /*0570*/  FFMA R25, R14, R11, R9 ;  /* 0x0000000b0e197223 */ /* 0x010fe20000000009 */
[----:B------:R-:W-:Y:S06]  /*0580*/  BAR.SYNC.DEFER_BLOCKING 0x0 ;  /* 0x0000000000007b1d */ /* 0x000fec0000010000 */
[----:B------:R-:W-:Y:S05]  /*0590*/  @P0 BRA `(.L_x_9) ;  /* 0xfffffffc00140947 */ /* 0x000fea000383ffff */
.L_x_8:
[----:B------:R-:W-:-:S04]  /*05a0*/  VIMNMX R3, PT, PT, R5, R4, !PT ;  /* 0x0000000405037248 */ /* 0x000fc80007fe0100 */
[----:B------:R-:W-:-:S13]  /*05b0*/  ISETP.GE.AND P0, PT, R3, R6, PT ;  /* 0x000000060300720c */ /* 0x000fda0003f06270 */
[----:B------:R-:W-:Y:S05]  /*05c0*/  @P0 EXIT ;  /* 0x000000000000094d */ /* 0x000fea0003800000 */
[----:B------:R-:W0:Y:S01]  /*05d0*/  LDC.64 R2, c[0x0][0x390] ;  /* 0x0000e400ff027b82 */ /* 0x000e220000000a00 */
[----:B------:R-:W-:-:S04]  /*05e0*/  IMAD R5, R5, R6, R4 ;  /* 0x0000000605057224 */ /* 0x000fc800078e0204 */
[----:B0-----:R-:W-:-:S05]  /*05f0*/  IMAD.WIDE.U32 R2, R5, 0x4, R2 ;  /* 0x0000000405027825 */ /* 0x001fca00078e0002 */
[----:B------:R-:W-:Y:S01]  /*0600*/  STG.E desc[UR8][R2.64], R25 ;  /* 0x0000001902007986 */ /* 0x000fe2000c101908 */
[----:B------:R-:W-:Y:S05]  /*0610*/  EXIT ;  /* 0x000000000000794d */ /* 0x000fea0003800000 */
.L_x_10:
        /* <DEDUP_REMOVED lines=14> */
.L_x_12:


//--------------------- .nv.shared.reserved.0     --------------------------
	.section	.nv.shared.reserved.0,"aw",@nobits
	.weak		__nv_reservedSMEM_offset_0_alias
	.size		__nv_reservedSMEM_offset_0_alias, 0, 64
	.other		__nv_reservedSMEM_offset_0_alias,@"STO_CUDA_RESERVED_SHARED STV_DEFAULT"
__nv_reservedSMEM_offset_0_alias:
	.zero		0
	.zero		64


//--------------------- .nv.shared._Z19matrixMultiplyTiledPfS_S_i --------------------------
	.section	.nv.shared._Z19matrixMultiplyTiledPfS_S_i,"aw",@nobits
	.sectionflags	@""
	.align	4
.nv.shared._Z19matrixMultiplyTiledPfS_S_i:
	.zero		3072


//--------------------- .nv.constant0._Z17convolution2D_GPUPjPiS_ii --------------------------
	.section	.nv.constant0._Z17convolution2D_GPUPjPiS_ii,"a",@progbits
	.sectionflags	@""
	.align	4
.nv.constant0._Z17convolution2D_GPUPjPiS_ii:
	.zero		928


//--------------------- .nv.constant0._Z19matrixMultiplyTiledPfS_S_i --------------------------
	.section	.nv.constant0._Z19matrixMultiplyTiledPfS_S_i,"a",@progbits
	.sectionflags	@""
	.align	4
.nv.constant0._Z19matrixMultiplyTiledPfS_S_i:
	.zero		924


//--------------------- SYMBOLS --------------------------

	.type		.nv.reservedSmem.offset0,@object
	.size		.nv.reservedSmem.offset0,0x4
	.type		.nv.reservedSmem.cap,@object
	.size		.nv.reservedSmem.cap,0x4
